//
// Generated by NVIDIA NVVM Compiler
//
// Compiler Build ID: CL-36424714
// Cuda compilation tools, release 13.0, V13.0.88
// Based on NVVM 20.0.0
//

.version 9.0
.target sm_100
.address_size 64

	// .globl	_Z10computeSetP5Point
.global .align 4 .u32 xParam = 1920;
.global .align 4 .u32 yParam = 1080;

.visible .entry _Z10computeSetP5Point(
	.param .u64 .ptr .align 1 _Z10computeSetP5Point_param_0
)
{
	.reg .pred 	%p<8>;
	.reg .b32 	%r<41>;
	.reg .b32 	%f<19>;
	.reg .b64 	%rd<5>;
	.reg .b64 	%fd<25>;

	ld.param.u64 	%rd2, [_Z10computeSetP5Point_param_0];
	ld.global.u32 	%r12, [xParam];
	cvt.rn.f64.s32 	%fd2, %r12;
	mov.u32 	%r13, %ctaid.x;
	cvt.rn.f64.u32 	%fd3, %r13;
	mov.u32 	%r14, %nctaid.x;
	cvt.rn.f64.u32 	%fd4, %r14;
	div.rn.f64 	%fd5, %fd3, %fd4;
	mov.u32 	%r15, %tid.x;
	mul.lo.s32 	%r16, %r12, %r15;
	mov.u32 	%r17, %ntid.x;
	div.u32 	%r18, %r16, %r17;
	div.u32 	%r19, %r18, %r14;
	cvt.rn.f64.u32 	%fd6, %r19;
	fma.rn.f64 	%fd7, %fd5, %fd2, %fd6;
	cvt.rzi.s32.f64 	%r38, %fd7;
	add.s32 	%r20, %r16, %r12;
	div.u32 	%r21, %r20, %r17;
	div.u32 	%r22, %r21, %r14;
	cvt.rn.f64.u32 	%fd8, %r22;
	fma.rn.f64 	%fd9, %fd5, %fd2, %fd8;
	cvt.rzi.s32.f64 	%r2, %fd9;
	ld.global.u32 	%r23, [yParam];
	cvt.rn.f64.s32 	%fd10, %r23;
	mov.u32 	%r24, %ctaid.y;
	cvt.rn.f64.u32 	%fd11, %r24;
	mov.u32 	%r25, %nctaid.y;
	cvt.rn.f64.u32 	%fd12, %r25;
	div.rn.f64 	%fd13, %fd11, %fd12;
	mov.u32 	%r26, %tid.y;
	mul.lo.s32 	%r27, %r23, %r26;
	mov.u32 	%r28, %ntid.y;
	div.u32 	%r29, %r27, %r28;
	div.u32 	%r30, %r29, %r25;
	cvt.rn.f64.u32 	%fd14, %r30;
	fma.rn.f64 	%fd15, %fd13, %fd10, %fd14;
	cvt.rzi.s32.f64 	%r3, %fd15;
	add.s32 	%r31, %r27, %r23;
	div.u32 	%r32, %r31, %r28;
	div.u32 	%r33, %r32, %r25;
	cvt.rn.f64.u32 	%fd16, %r33;
	fma.rn.f64 	%fd17, %fd13, %fd10, %fd16;
	cvt.rzi.s32.f64 	%r4, %fd17;
	setp.ge.s32 	%p1, %r38, %r2;
	@%p1 bra 	$L__BB0_8;
	cvta.to.global.u64 	%rd1, %rd2;
$L__BB0_2:
	setp.ge.s32 	%p2, %r3, %r4;
	@%p2 bra 	$L__BB0_7;
	cvt.rn.f64.s32 	%fd1, %r38;
	mov.u32 	%r39, %r3;
$L__BB0_4:
	ld.global.u32 	%r35, [xParam];
	cvt.rn.f64.s32 	%fd18, %r35;
	div.rn.f64 	%fd19, %fd1, %fd18;
	fma.rn.f64 	%fd20, %fd19, 0d4003C28F5C28F5C3, 0dC000000000000000;
	cvt.rn.f32.f64 	%f1, %fd20;
	cvt.rn.f64.s32 	%fd21, %r39;
	ld.global.u32 	%r7, [yParam];
	cvt.rn.f64.s32 	%fd22, %r7;
	div.rn.f64 	%fd23, %fd21, %fd22;
	fma.rn.f64 	%fd24, %fd23, 0d4001EB851EB851EC, 0dBFF1EB851EB851EC;
	cvt.rn.f32.f64 	%f2, %fd24;
	mov.b32 	%r40, 0;
	mov.f32 	%f15, 0f00000000;
	mov.f32 	%f16, %f15;
	mov.f32 	%f17, %f15;
	mov.f32 	%f18, %f15;
$L__BB0_5:
	sub.f32 	%f12, %f16, %f15;
	add.f32 	%f7, %f12, %f1;
	add.f32 	%f13, %f18, %f18;
	fma.rn.f32 	%f17, %f13, %f17, %f2;
	add.s32 	%r9, %r40, 1;
	mul.f32 	%f16, %f7, %f7;
	mul.f32 	%f15, %f17, %f17;
	add.f32 	%f14, %f16, %f15;
	setp.le.f32 	%p3, %f14, 0f40800000;
	setp.lt.u32 	%p4, %r40, 999;
	and.pred  	%p5, %p3, %p4;
	mov.u32 	%r40, %r9;
	mov.f32 	%f18, %f7;
	@%p5 bra 	$L__BB0_5;
	mad.lo.s32 	%r36, %r7, %r38, %r39;
	mul.wide.s32 	%rd3, %r36, 20;
	add.s64 	%rd4, %rd1, %rd3;
	st.global.u32 	[%rd4], %r38;
	st.global.u32 	[%rd4+4], %r39;
	st.global.u32 	[%rd4+8], %r9;
	mov.b32 	%r37, 0;
	st.global.u32 	[%rd4+12], %r37;
	st.global.u32 	[%rd4+16], %r37;
	add.s32 	%r39, %r39, 1;
	setp.ne.s32 	%p6, %r39, %r4;
	@%p6 bra 	$L__BB0_4;
$L__BB0_7:
	add.s32 	%r38, %r38, 1;
	setp.ne.s32 	%p7, %r38, %r2;
	@%p7 bra 	$L__BB0_2;
$L__BB0_8:
	ret;

}


// ===== COMPILED SASS (sm_100) =====

	.target	sm_100

	.elftype	@"ET_EXEC"


//--------------------- .note.nv.tkinfo           --------------------------
	.section	.note.nv.tkinfo,"",@"SHT_NOTE"
	.sectionflags	@"SHF_NOTE_NV_TKINFO"
	.tkinfo
        /*0018*/ 	.word	0x00000002
        /*0030*/ 	.string	""
        /*0030*/ 	.string	"ptxas"
        /*0030*/ 	.string	"Cuda compilation tools, release 13.0, V13.0.88"
        /*0030*/ 	.string	"Build cuda_13.0.r13.0/compiler.36424714_0"
        /*0030*/ 	.string	"-arch sm_100 -m 64 "



//--------------------- .note.nv.cuinfo           --------------------------
	.section	.note.nv.cuinfo,"",@"SHT_NOTE"
	.sectionflags	@"SHF_NOTE_NV_CUINFO"
        /*0018*/ 	.short	0x0002
        /*001a*/ 	.short	0x0064
        /*001c*/ 	.short	0x0082
	.zero		2


//--------------------- .nv.info                  --------------------------
	.section	.nv.info,"",@"SHT_CUDA_INFO"
	.align	4


	//----- nvinfo : EIATTR_REGCOUNT
	.align		4
        /*0000*/ 	.byte	0x04, 0x2f
        /*0002*/ 	.short	(.L_3 - .L_2)
	.align		4
.L_2:
        /*0004*/ 	.word	index@(_Z10computeSetP5Point)
        /*0008*/ 	.word	0x0000001f


	//----- nvinfo : EIATTR_FRAME_SIZE
	.align		4
.L_3:
        /*000c*/ 	.byte	0x04, 0x11
        /*000e*/ 	.short	(.L_5 - .L_4)
	.align		4
.L_4:
        /*0010*/ 	.word	index@($__internal_0_$__cuda_sm20_div_rn_f64_full)
        /*0014*/ 	.word	0x00000000


	//----- nvinfo : EIATTR_FRAME_SIZE
	.align		4
.L_5:
        /*0018*/ 	.byte	0x04, 0x11
        /*001a*/ 	.short	(.L_7 - .L_6)
	.align		4
.L_6:
        /*001c*/ 	.word	index@(_Z10computeSetP5Point)
        /*0020*/ 	.word	0x00000000


	//----- nvinfo : EIATTR_MIN_STACK_SIZE
	.align		4
.L_7:
        /*0024*/ 	.byte	0x04, 0x12
        /*0026*/ 	.short	(.L_9 - .L_8)
	.align		4
.L_8:
        /*0028*/ 	.word	index@(_Z10computeSetP5Point)
        /*002c*/ 	.word	0x00000000
.L_9:


//--------------------- .nv.compat                --------------------------
	.section	.nv.compat,"",@"SHT_CUDA_COMPAT_INFO"
	.align	4
        /*0000*/ 	.byte	0x02, 0x09, 0x00, 0x00, 0x02, 0x02, 0x01, 0x00, 0x02, 0x05, 0x05, 0x00, 0x03, 0x07, 0x01, 0x01
        /*0010*/ 	.byte	0x02, 0x03, 0x00, 0x00, 0x02, 0x06, 0x01, 0x00, 0x04, 0x0b, 0x08, 0x00, 0x01, 0x00, 0x00, 0x00
        /*0020*/ 	.byte	0x00, 0x00, 0x00, 0x00


//--------------------- .nv.info._Z10computeSetP5Point --------------------------
	.section	.nv.info._Z10computeSetP5Point,"",@"SHT_CUDA_INFO"
	.sectionflags	@""
	.align	4


	//----- nvinfo : EIATTR_CUDA_API_VERSION
	.align		4
        /*0000*/ 	.byte	0x04, 0x37
        /*0002*/ 	.short	(.L_11 - .L_10)
.L_10:
        /*0004*/ 	.word	0x00000082


	//----- nvinfo : EIATTR_KPARAM_INFO
	.align		4
.L_11:
        /*0008*/ 	.byte	0x04, 0x17
        /*000a*/ 	.short	(.L_13 - .L_12)
.L_12:
        /*000c*/ 	.word	0x00000000
        /*0010*/ 	.short	0x0000
        /*0012*/ 	.short	0x0000
        /*0014*/ 	.byte	0x00, 0xf5, 0x21, 0x00


	//----- nvinfo : EIATTR_SPARSE_MMA_MASK
	.align		4
.L_13:
        /*0018*/ 	.byte	0x03, 0x50
        /*001a*/ 	.short	0x0000


	//----- nvinfo : EIATTR_MAXREG_COUNT
	.align		4
        /*001c*/ 	.byte	0x03, 0x1b
        /*001e*/ 	.short	0x00ff


	//----- nvinfo : EIATTR_MERCURY_ISA_VERSION
	.align		4
        /*0020*/ 	.byte	0x03, 0x5f
        /*0022*/ 	.short	0x0101


	//----- nvinfo : EIATTR_VRC_CTA_INIT_COUNT
	.align		4
        /*0024*/ 	.byte	0x02, 0x4a
	.zero		1
	.zero		1


	//----- nvinfo : EIATTR_EXIT_INSTR_OFFSETS
	.align		4
        /*0028*/ 	.byte	0x04, 0x1c
        /*002a*/ 	.short	(.L_15 - .L_14)


	//   ....[0]....
.L_14:
        /*002c*/ 	.word	0x00000b60


	//   ....[1]....
        /*0030*/ 	.word	0x00001190


	//----- nvinfo : EIATTR_CRS_STACK_SIZE
	.align		4
.L_15:
        /*0034*/ 	.byte	0x04, 0x1e
        /*0036*/ 	.short	(.L_17 - .L_16)
.L_16:
        /*0038*/ 	.word	0x00000000


	//----- nvinfo : EIATTR_CBANK_PARAM_SIZE
	.align		4
.L_17:
        /*003c*/ 	.byte	0x03, 0x19
        /*003e*/ 	.short	0x0008


	//----- nvinfo : EIATTR_PARAM_CBANK
	.align		4
        /*0040*/ 	.byte	0x04, 0x0a
        /*0042*/ 	.short	(.L_19 - .L_18)
	.align		4
.L_18:
        /*0044*/ 	.word	index@(.nv.constant0._Z10computeSetP5Point)
        /*0048*/ 	.short	0x0380
        /*004a*/ 	.short	0x0008


	//----- nvinfo : EIATTR_SW_WAR
	.align		4
.L_19:
        /*004c*/ 	.byte	0x04, 0x36
        /*004e*/ 	.short	(.L_21 - .L_20)
.L_20:
        /*0050*/ 	.word	0x00000008
.L_21:


//--------------------- .nv.callgraph             --------------------------
	.section	.nv.callgraph,"",@"SHT_CUDA_CALLGRAPH"
	.align	4
	.sectionentsize	8
	.align		4
        /*0000*/ 	.word	0x00000000
	.align		4
        /*0004*/ 	.word	0xffffffff
	.align		4
        /*0008*/ 	.word	0x00000000
	.align		4
        /*000c*/ 	.word	0xfffffffe
	.align		4
        /*0010*/ 	.word	0x00000000
	.align		4
        /*0014*/ 	.word	0xfffffffd
	.align		4
        /*0018*/ 	.word	0x00000000
	.align		4
        /*001c*/ 	.word	0xfffffffc


//--------------------- .nv.constant4             --------------------------
	.section	.nv.constant4,"a",@progbits
	.align	8
	.align		8
.nv.constant4:
        /*0000*/ 	.dword	xParam
	.align		8
        /*0008*/ 	.dword	yParam


//--------------------- .text._Z10computeSetP5Point --------------------------
	.section	.text._Z10computeSetP5Point,"ax",@progbits
	.align	128
        .global         _Z10computeSetP5Point
        .type           _Z10computeSetP5Point,@function
        .size           _Z10computeSetP5Point,(.L_x_18 - _Z10computeSetP5Point)
        .other          _Z10computeSetP5Point,@"STO_CUDA_ENTRY STV_DEFAULT"
_Z10computeSetP5Point:
.text._Z10computeSetP5Point:
[----:B------:R-:W-:Y:S08]  /*0000*/  LDC R1, c[0x0][0x37c] ;  /* 0x0000df00ff017b82 */ /* 0x000ff00000000800 */
[----:B------:R-:W0:Y:S01]  /*0010*/  LDC.64 R2, c[0x4][RZ] ;  /* 0x01000000ff027b82 */ /* 0x000e220000000a00 */
[----:B------:R-:W0:Y:S02]  /*0020*/  LDCU.64 UR4, c[0x0][0x358] ;  /* 0x00006b00ff0477ac */ /* 0x000e240008000a00 */
[----:B0-----:R-:W2:Y:S01]  /*0030*/  LDG.E R2, desc[UR4][R2.64] ;  /* 0x0000000402027981 */ /* 0x001ea2000c1e1900 */
[----:B------:R-:W0:Y:S01]  /*0040*/  LDCU UR7, c[0x0][0x370] ;  /* 0x00006e00ff0777ac */ /* 0x000e220008000800 */
[----:B------:R-:W-:-:S03]  /*0050*/  IMAD.MOV.U32 R4, RZ, RZ, 0x1 ;  /* 0x00000001ff047424 */ /* 0x000fc600078e00ff */
[----:B------:R-:W1:Y:S01]  /*0060*/  S2UR UR6, SR_CTAID.X ;  /* 0x00000000000679c3 */ /* 0x000e620000002500 */
[----:B0-----:R-:W0:Y:S08]  /*0070*/  I2F.F64.U32 R12, UR7 ;  /* 0x00000007000c7d12 */ /* 0x001e300008201800 */
[----:B-1----:R-:W1:Y:S08]  /*0080*/  I2F.F64.U32 R14, UR6 ;  /* 0x00000006000e7d12 */ /* 0x002e700008201800 */
[----:B0-----:R-:W0:Y:S01]  /*0090*/  MUFU.RCP64H R5, R13 ;  /* 0x0000000d00057308 */ /* 0x001e220000001800 */
[----:B-1----:R-:W-:Y:S01]  /*00a0*/  FSETP.GEU.AND P1, PT, |R15|, 6.5827683646048100446e-37, PT ;  /* 0x036000000f00780b */ /* 0x002fe20003f2e200 */
[----:B0-----:R-:W-:-:S08]  /*00b0*/  DFMA R6, -R12, R4, 1 ;  /* 0x3ff000000c06742b */ /* 0x001fd00000000104 */
[----:B------:R-:W-:-:S08]  /*00c0*/  DFMA R6, R6, R6, R6 ;  /* 0x000000060606722b */ /* 0x000fd00000000006 */
[----:B------:R-:W-:-:S08]  /*00d0*/  DFMA R6, R4, R6, R4 ;  /* 0x000000060406722b */ /* 0x000fd00000000004 */
[----:B------:R-:W-:-:S08]  /*00e0*/  DFMA R4, -R12, R6, 1 ;  /* 0x3ff000000c04742b */ /* 0x000fd00000000106 */
[----:B------:R-:W-:-:S08]  /*00f0*/  DFMA R4, R6, R4, R6 ;  /* 0x000000040604722b */ /* 0x000fd00000000006 */
[----:B------:R-:W-:-:S08]  /*0100*/  DMUL R8, R14, R4 ;  /* 0x000000040e087228 */ /* 0x000fd00000000000 */
[----:B------:R-:W-:-:S08]  /*0110*/  DFMA R6, -R12, R8, R14 ;  /* 0x000000080c06722b */ /* 0x000fd0000000010e */
[----:B------:R-:W-:-:S10]  /*0120*/  DFMA R8, R4, R6, R8 ;  /* 0x000000060408722b */ /* 0x000fd40000000008 */
[----:B------:R-:W-:-:S05]  /*0130*/  FFMA R0, RZ, R13, R9 ;  /* 0x0000000dff007223 */ /* 0x000fca0000000009 */
[----:B------:R-:W-:Y:S01]  /*0140*/  FSETP.GT.AND P0, PT, |R0|, 1.469367938527859385e-39, PT ;  /* 0x001000000000780b */ /* 0x000fe20003f04200 */
[----:B--2---:R0:W1:-:S12]  /*0150*/  I2F.F64 R6, R2 ;  /* 0x0000000200067312 */ /* 0x0040580000201c00 */
[----:B------:R-:W-:Y:S05]  /*0160*/  @P0 BRA P1, `(.L_x_0) ;  /* 0x0000000000100947 */ /* 0x000fea0000800000 */
[----:B------:R-:W-:-:S07]  /*0170*/  MOV R0, 0x190 ;  /* 0x0000019000007802 */ /* 0x000fce0000000f00 */
[----:B01----:R-:W-:Y:S05]  /*0180*/  CALL.REL.NOINC `($__internal_0_$__cuda_sm20_div_rn_f64_full) ;  /* 0x0000001000047944 */ /* 0x003fea0003c00000 */
[----:B------:R-:W-:Y:S02]  /*0190*/  IMAD.MOV.U32 R8, RZ, RZ, R12 ;  /* 0x000000ffff087224 */ /* 0x000fe400078e000c */
[----:B------:R-:W-:-:S07]  /*01a0*/  IMAD.MOV.U32 R9, RZ, RZ, R13 ;  /* 0x000000ffff097224 */ /* 0x000fce00078e000d */
.L_x_0:
[----:B------:R-:W2:Y:S02]  /*01b0*/  LDC.64 R4, c[0x4][0x8] ;  /* 0x01000200ff047b82 */ /* 0x000ea40000000a00 */
[----:B--2---:R2:W3:Y:S01]  /*01c0*/  LDG.E R4, desc[UR4][R4.64] ;  /* 0x0000000404047981 */ /* 0x0044e2000c1e1900 */
[----:B------:R-:W4:Y:S01]  /*01d0*/  LDCU UR6, c[0x0][0x360] ;  /* 0x00006c00ff0677ac */ /* 0x000f220008000800 */
[----:B------:R-:W5:Y:S01]  /*01e0*/  I2F.U32.RP R13, UR7 ;  /* 0x00000007000d7d06 */ /* 0x000f620008209000 */
[----:B------:R-:W0:Y:S01]  /*01f0*/  S2R R3, SR_TID.X ;  /* 0x0000000000037919 */ /* 0x000e220000002100 */
[----:B------:R-:W1:Y:S06]  /*0200*/  LDCU UR8, c[0x0][0x374] ;  /* 0x00006e80ff0877ac */ /* 0x000e6c0008000800 */
[----:B-----5:R-:W-:Y:S08]  /*0210*/  MUFU.RCP R13, R13 ;  /* 0x0000000d000d7308 */ /* 0x020ff00000001000 */
[----:B----4-:R-:W4:Y:S01]  /*0220*/  I2F.U32.RP R0, UR6 ;  /* 0x0000000600007d06 */ /* 0x010f220008209000 */
[----:B0-----:R-:W-:-:S07]  /*0230*/  IMAD R3, R2, R3, RZ ;  /* 0x0000000302037224 */ /* 0x001fce00078e02ff */
[----:B----4-:R-:W0:Y:S01]  /*0240*/  MUFU.RCP R0, R0 ;  /* 0x0000000000007308 */ /* 0x010e220000001000 */
[----:B--2---:R-:W-:Y:S02]  /*0250*/  IMAD.IADD R5, R2, 0x1, R3 ;  /* 0x0000000102057824 */ /* 0x004fe400078e0203 */
[----:B0-----:R-:W-:-:S05]  /*0260*/  VIADD R10, R0, 0xffffffe ;  /* 0x0ffffffe000a7836 */ /* 0x001fca0000000000 */
[----:B------:R0:W2:Y:S02]  /*0270*/  F2I.FTZ.U32.TRUNC.NTZ R11, R10 ;  /* 0x0000000a000b7305 */ /* 0x0000a4000021f000 */
[----:B0-----:R-:W-:Y:S01]  /*0280*/  IMAD.MOV.U32 R10, RZ, RZ, RZ ;  /* 0x000000ffff0a7224 */ /* 0x001fe200078e00ff */
[----:B--2---:R-:W-:-:S05]  /*0290*/  IADD3 R15, PT, PT, RZ, -R11, RZ ;  /* 0x8000000bff0f7210 */ /* 0x004fca0007ffe0ff */
[----:B------:R-:W-:-:S04]  /*02a0*/  IMAD R15, R15, UR6, RZ ;  /* 0x000000060f0f7c24 */ /* 0x000fc8000f8e02ff */
[----:B------:R-:W-:Y:S01]  /*02b0*/  IMAD.HI.U32 R12, R11, R15, R10 ;  /* 0x0000000f0b0c7227 */ /* 0x000fe200078e000a */
[----:B------:R-:W-:-:S05]  /*02c0*/  LOP3.LUT R11, RZ, UR6, RZ, 0x33, !PT ;  /* 0x00000006ff0b7c12 */ /* 0x000fca000f8e33ff */
[----:B------:R-:W-:-:S04]  /*02d0*/  IMAD.HI.U32 R0, R12, R3, RZ ;  /* 0x000000030c007227 */ /* 0x000fc800078e00ff */
[----:B------:R-:W-:Y:S02]  /*02e0*/  IMAD.MOV R2, RZ, RZ, -R0 ;  /* 0x000000ffff027224 */ /* 0x000fe400078e0a00 */
[----:B------:R-:W-:-:S04]  /*02f0*/  IMAD.HI.U32 R10, R12, R5, RZ ;  /* 0x000000050c0a7227 */ /* 0x000fc800078e00ff */
[----:B------:R-:W-:Y:S01]  /*0300*/  IMAD R2, R2, UR6, R3 ;  /* 0x0000000602027c24 */ /* 0x000fe2000f8e0203 */
[----:B------:R-:W-:Y:S01]  /*0310*/  IADD3 R3, PT, PT, R13, 0xffffffe, RZ ;  /* 0x0ffffffe0d037810 */ /* 0x000fe20007ffe0ff */
[----:B------:R-:W-:-:S03]  /*0320*/  IMAD.MOV R12, RZ, RZ, -R10 ;  /* 0x000000ffff0c7224 */ /* 0x000fc600078e0a0a */
[----:B------:R-:W-:Y:S01]  /*0330*/  ISETP.GE.U32.AND P3, PT, R2, UR6, PT ;  /* 0x0000000602007c0c */ /* 0x000fe2000bf66070 */
[----:B------:R-:W-:Y:S01]  /*0340*/  IMAD R5, R12, UR6, R5 ;  /* 0x000000060c057c24 */ /* 0x000fe2000f8e0205 */
[----:B------:R-:W0:Y:S04]  /*0350*/  F2I.FTZ.U32.TRUNC.NTZ R3, R3 ;  /* 0x0000000300037305 */ /* 0x000e28000021f000 */
[----:B------:R-:W-:-:S04]  /*0360*/  ISETP.GE.U32.AND P1, PT, R5, UR6, PT ;  /* 0x0000000605007c0c */ /* 0x000fc8000bf26070 */
[----:B-1----:R-:W1:Y:S03]  /*0370*/  I2F.F64.U32 R12, UR8 ;  /* 0x00000008000c7d12 */ /* 0x002e660008201800 */
[----:B------:R-:W-:Y:S02]  /*0380*/  @P3 VIADD R2, R2, -UR6 ;  /* 0x8000000602023c36 */ /* 0x000fe40008000000 */
[----:B------:R-:W-:Y:S01]  /*0390*/  @P3 VIADD R0, R0, 0x1 ;  /* 0x0000000100003836 */ /* 0x000fe20000000000 */
[----:B------:R-:W-:Y:S01]  /*03a0*/  ISETP.NE.U32.AND P3, PT, RZ, UR6, PT ;  /* 0x00000006ff007c0c */ /* 0x000fe2000bf65070 */
[----:B0-----:R-:W-:Y:S01]  /*03b0*/  IMAD.MOV R15, RZ, RZ, -R3 ;  /* 0x000000ffff0f7224 */ /* 0x001fe200078e0a03 */
[----:B------:R-:W-:Y:S01]  /*03c0*/  ISETP.GE.U32.AND P2, PT, R2, UR6, PT ;  /* 0x0000000602007c0c */ /* 0x000fe2000bf46070 */
[----:B------:R-:W-:Y:S02]  /*03d0*/  @P1 VIADD R5, R5, -UR6 ;  /* 0x8000000605051c36 */ /* 0x000fe40008000000 */
[----:B------:R-:W-:-:S02]  /*03e0*/  IMAD R15, R15, UR7, RZ ;  /* 0x000000070f0f7c24 */ /* 0x000fc4000f8e02ff */
[----:B------:R-:W-:Y:S01]  /*03f0*/  IMAD.MOV.U32 R2, RZ, RZ, RZ ;  /* 0x000000ffff027224 */ /* 0x000fe200078e00ff */
[----:B------:R-:W-:Y:S01]  /*0400*/  ISETP.GE.U32.AND P0, PT, R5, UR6, PT ;  /* 0x0000000605007c0c */ /* 0x000fe2000bf06070 */
[----:B------:R-:W-:Y:S01]  /*0410*/  @P1 VIADD R10, R10, 0x1 ;  /* 0x000000010a0a1836 */ /* 0x000fe20000000000 */
[----:B------:R-:W0:Y:S01]  /*0420*/  S2UR UR6, SR_CTAID.Y ;  /* 0x00000000000679c3 */ /* 0x000e220000002600 */
[----:B------:R-:W-:Y:S02]  /*0430*/  IMAD.HI.U32 R15, R3, R15, R2 ;  /* 0x0000000f030f7227 */ /* 0x000fe400078e0002 */
[----:B-1----:R-:W1:Y:S02]  /*0440*/  MUFU.RCP64H R3, R13 ;  /* 0x0000000d00037308 */ /* 0x002e640000001800 */
[----:B------:R-:W-:-:S04]  /*0450*/  @P2 IADD3 R0, PT, PT, R0, 0x1, RZ ;  /* 0x0000000100002810 */ /* 0x000fc80007ffe0ff */
[----:B------:R-:W-:Y:S02]  /*0460*/  SEL R2, R11, R0, !P3 ;  /* 0x000000000b027207 */ /* 0x000fe40005800000 */
[----:B------:R-:W-:-:S03]  /*0470*/  @P0 VIADD R10, R10, 0x1 ;  /* 0x000000010a0a0836 */ /* 0x000fc60000000000 */
[----:B------:R-:W-:Y:S02]  /*0480*/  IMAD.HI.U32 R5, R15, R2, RZ ;  /* 0x000000020f057227 */ /* 0x000fe400078e00ff */
[----:B------:R-:W-:Y:S02]  /*0490*/  SEL R16, R11, R10, !P3 ;  /* 0x0000000a0b107207 */ /* 0x000fe40005800000 */
[----:B------:R-:W-:-:S03]  /*04a0*/  IMAD.MOV R11, RZ, RZ, -R5 ;  /* 0x000000ffff0b7224 */ /* 0x000fc600078e0a05 */
[----:B------:R-:W-:-:S04]  /*04b0*/  IMAD.HI.U32 R0, R15, R16, RZ ;  /* 0x000000100f007227 */ /* 0x000fc800078e00ff */
[----:B------:R-:W-:Y:S01]  /*04c0*/  IMAD R14, R11, UR7, R2 ;  /* 0x000000070b0e7c24 */ /* 0x000fe2000f8e0202 */
[----:B------:R-:W-:Y:S01]  /*04d0*/  IADD3 R15, PT, PT, -R0, RZ, RZ ;  /* 0x000000ff000f7210 */ /* 0x000fe20007ffe1ff */
[----:B------:R-:W-:-:S03]  /*04e0*/  IMAD.MOV.U32 R2, RZ, RZ, 0x1 ;  /* 0x00000001ff027424 */ /* 0x000fc600078e00ff */
[----:B------:R-:W-:Y:S01]  /*04f0*/  ISETP.GE.U32.AND P3, PT, R14, UR7, PT ;  /* 0x000000070e007c0c */ /* 0x000fe2000bf66070 */
[----:B------:R-:W-:Y:S02]  /*0500*/  IMAD R16, R15, UR7, R16 ;  /* 0x000000070f107c24 */ /* 0x000fe4000f8e0210 */
[----:B-1----:R-:W-:-:S03]  /*0510*/  DFMA R10, -R12, R2, 1 ;  /* 0x3ff000000c0a742b */ /* 0x002fc60000000102 */
[----:B------:R-:W-:-:S05]  /*0520*/  ISETP.GE.U32.AND P1, PT, R16, UR7, PT ;  /* 0x0000000710007c0c */ /* 0x000fca000bf26070 */
[----:B------:R-:W-:Y:S02]  /*0530*/  DFMA R10, R10, R10, R10 ;  /* 0x0000000a0a0a722b */ /* 0x000fe4000000000a */
[----:B------:R-:W-:Y:S01]  /*0540*/  @P3 VIADD R14, R14, -UR7 ;  /* 0x800000070e0e3c36 */ /* 0x000fe20008000000 */
[----:B------:R-:W-:Y:S02]  /*0550*/  @P3 IADD3 R5, PT, PT, R5, 0x1, RZ ;  /* 0x0000000105053810 */ /* 0x000fe40007ffe0ff */
[----:B------:R-:W-:Y:S02]  /*0560*/  ISETP.NE.U32.AND P3, PT, RZ, UR7, PT ;  /* 0x00000007ff007c0c */ /* 0x000fe4000bf65070 */
[----:B------:R-:W-:Y:S01]  /*0570*/  ISETP.GE.U32.AND P2, PT, R14, UR7, PT ;  /* 0x000000070e007c0c */ /* 0x000fe2000bf46070 */
[----:B------:R-:W-:Y:S01]  /*0580*/  DFMA R10, R2, R10, R2 ;  /* 0x0000000a020a722b */ /* 0x000fe20000000002 */
[----:B------:R-:W-:Y:S01]  /*0590*/  @P1 VIADD R16, R16, -UR7 ;  /* 0x8000000710101c36 */ /* 0x000fe20008000000 */
[----:B0-----:R-:W0:Y:S01]  /*05a0*/  I2F.F64.U32 R14, UR6 ;  /* 0x00000006000e7d12 */ /* 0x001e220008201800 */
[----:B------:R-:W-:-:S03]  /*05b0*/  @P1 VIADD R0, R0, 0x1 ;  /* 0x0000000100001836 */ /* 0x000fc60000000000 */
[----:B------:R-:W-:Y:S02]  /*05c0*/  ISETP.GE.U32.AND P0, PT, R16, UR7, PT ;  /* 0x0000000710007c0c */ /* 0x000fe4000bf06070 */
[----:B------:R-:W-:Y:S01]  /*05d0*/  DFMA R2, -R12, R10, 1 ;  /* 0x3ff000000c02742b */ /* 0x000fe2000000010a */
[----:B------:R-:W-:-:S03]  /*05e0*/  LOP3.LUT R16, RZ, UR7, RZ, 0x33, !PT ;  /* 0x00000007ff107c12 */ /* 0x000fc6000f8e33ff */
[----:B------:R-:W-:-:S04]  /*05f0*/  @P2 VIADD R5, R5, 0x1 ;  /* 0x0000000105052836 */ /* 0x000fc80000000000 */
[----:B------:R-:W-:Y:S01]  /*0600*/  DFMA R10, R10, R2, R10 ;  /* 0x000000020a0a722b */ /* 0x000fe2000000000a */
[----:B------:R-:W-:Y:S02]  /*0610*/  SEL R5, R16, R5, !P3 ;  /* 0x0000000510057207 */ /* 0x000fe40005800000 */
[----:B------:R-:W-:Y:S01]  /*0620*/  @P0 VIADD R0, R0, 0x1 ;  /* 0x0000000100000836 */ /* 0x000fe20000000000 */
[----:B0-----:R-:W-:Y:S01]  /*0630*/  FSETP.GEU.AND P1, PT, |R15|, 6.5827683646048100446e-37, PT ;  /* 0x036000000f00780b */ /* 0x001fe20003f2e200 */
[----:B------:R-:W0:Y:S03]  /*0640*/  I2F.F64.U32 R2, R5 ;  /* 0x0000000500027312 */ /* 0x000e260000201800 */
[----:B------:R-:W-:Y:S01]  /*0650*/  DMUL R20, R14, R10 ;  /* 0x0000000a0e147228 */ /* 0x000fe20000000000 */
[----:B------:R-:W-:-:S04]  /*0660*/  SEL R0, R16, R0, !P3 ;  /* 0x0000000010007207 */ /* 0x000fc80005800000 */
[----:B------:R-:W1:Y:S03]  /*0670*/  I2F.F64.U32 R18, R0 ;  /* 0x0000000000127312 */ /* 0x000e660000201800 */
[----:B------:R-:W-:Y:S02]  /*0680*/  DFMA R22, -R12, R20, R14 ;  /* 0x000000140c16722b */ /* 0x000fe4000000010e */
[----:B0-----:R-:W-:-:S06]  /*0690*/  DFMA R16, R6, R8, R2 ;  /* 0x000000080610722b */ /* 0x001fcc0000000002 */
[----:B------:R-:W-:Y:S01]  /*06a0*/  DFMA R10, R10, R22, R20 ;  /* 0x000000160a0a722b */ /* 0x000fe20000000014 */
[----:B------:R0:W2:Y:S01]  /*06b0*/  F2I.F64.TRUNC R2, R16 ;  /* 0x0000001000027311 */ /* 0x0000a2000030d100 */
[----:B-1----:R-:W-:-:S08]  /*06c0*/  DFMA R18, R6, R8, R18 ;  /* 0x000000080612722b */ /* 0x002fd00000000012 */
[----:B------:R-:W-:Y:S01]  /*06d0*/  FFMA R8, RZ, R13, R11 ;  /* 0x0000000dff087223 */ /* 0x000fe2000000000b */
[----:B------:R0:W1:Y:S04]  /*06e0*/  F2I.F64.TRUNC R3, R18 ;  /* 0x0000001200037311 */ /* 0x000068000030d100 */
[----:B------:R-:W-:-:S04]  /*06f0*/  FSETP.GT.AND P0, PT, |R8|, 1.469367938527859385e-39, PT ;  /* 0x001000000800780b */ /* 0x000fc80003f04200 */
[----:B---3--:R0:W3:Y:S09]  /*0700*/  I2F.F64 R6, R4 ;  /* 0x0000000400067312 */ /* 0x0080f20000201c00 */
[----:B-12---:R-:W-:Y:S05]  /*0710*/  @P0 BRA P1, `(.L_x_1) ;  /* 0x0000000000100947 */ /* 0x006fea0000800000 */
[----:B------:R-:W-:-:S07]  /*0720*/  MOV R0, 0x740 ;  /* 0x0000074000007802 */ /* 0x000fce0000000f00 */
[----:B0--3--:R-:W-:Y:S05]  /*0730*/  CALL.REL.NOINC `($__internal_0_$__cuda_sm20_div_rn_f64_full) ;  /* 0x0000000800987944 */ /* 0x009fea0003c00000 */
[----:B------:R-:W-:Y:S01]  /*0740*/  MOV R10, R12 ;  /* 0x0000000c000a7202 */ /* 0x000fe20000000f00 */
[----:B------:R-:W-:-:S07]  /*0750*/  IMAD.MOV.U32 R11, RZ, RZ, R13 ;  /* 0x000000ffff0b7224 */ /* 0x000fce00078e000d */
.L_x_1:
[----:B------:R-:W1:Y:S01]  /*0760*/  LDCU UR6, c[0x0][0x364] ;  /* 0x00006c80ff0677ac */ /* 0x000e620008000800 */
[----:B------:R-:W2:Y:S01]  /*0770*/  S2R R5, SR_TID.Y ;  /* 0x0000000000057919 */ /* 0x000ea20000002200 */
[----:B------:R-:W4:Y:S08]  /*0780*/  I2F.U32.RP R13, UR8 ;  /* 0x00000008000d7d06 */ /* 0x000f300008209000 */
[----:B----4-:R-:W-:Y:S08]  /*0790*/  MUFU.RCP R13, R13 ;  /* 0x0000000d000d7308 */ /* 0x010ff00000001000 */
[----:B-1----:R-:W1:Y:S01]  /*07a0*/  I2F.U32.RP R0, UR6 ;  /* 0x0000000600007d06 */ /* 0x002e620008209000 */
[----:B--2---:R-:W-:-:S07]  /*07b0*/  IMAD R5, R4, R5, RZ ;  /* 0x0000000504057224 */ /* 0x004fce00078e02ff */
[----:B-1----:R-:W1:Y:S02]  /*07c0*/  MUFU.RCP R0, R0 ;  /* 0x0000000000007308 */ /* 0x002e640000001000 */
[----:B-1----:R-:W-:-:S06]  /*07d0*/  VIADD R8, R0, 0xffffffe ;  /* 0x0ffffffe00087836 */ /* 0x002fcc0000000000 */
[----:B------:R1:W2:Y:S02]  /*07e0*/  F2I.FTZ.U32.TRUNC.NTZ R9, R8 ;  /* 0x0000000800097305 */ /* 0x0002a4000021f000 */
[----:B-1----:R-:W-:Y:S01]  /*07f0*/  MOV R8, RZ ;  /* 0x000000ff00087202 */ /* 0x002fe20000000f00 */
[----:B--2---:R-:W-:-:S04]  /*0800*/  IMAD.MOV R15, RZ, RZ, -R9 ;  /* 0x000000ffff0f7224 */ /* 0x004fc800078e0a09 */
[----:B------:R-:W-:-:S04]  /*0810*/  IMAD R15, R15, UR6, RZ ;  /* 0x000000060f0f7c24 */ /* 0x000fc8000f8e02ff */
[----:B------:R-:W-:-:S04]  /*0820*/  IMAD.HI.U32 R12, R9, R15, R8 ;  /* 0x0000000f090c7227 */ /* 0x000fc800078e0008 */
[----:B------:R-:W-:Y:S02]  /*0830*/  IMAD.IADD R9, R4, 0x1, R5 ;  /* 0x0000000104097824 */ /* 0x000fe400078e0205 */
[----:B------:R-:W-:-:S04]  /*0840*/  IMAD.HI.U32 R0, R12, R5, RZ ;  /* 0x000000050c007227 */ /* 0x000fc800078e00ff */
[----:B0-----:R-:W-:Y:S02]  /*0850*/  IMAD.MOV R4, RZ, RZ, -R0 ;  /* 0x000000ffff047224 */ /* 0x001fe400078e0a00 */
[----:B------:R-:W-:-:S04]  /*0860*/  IMAD.HI.U32 R12, R12, R9, RZ ;  /* 0x000000090c0c7227 */ /* 0x000fc800078e00ff */
[----:B------:R-:W-:Y:S01]  /*0870*/  IMAD R4, R4, UR6, R5 ;  /* 0x0000000604047c24 */ /* 0x000fe2000f8e0205 */
[----:B------:R-:W-:Y:S01]  /*0880*/  IADD3 R5, PT, PT, R13, 0xffffffe, RZ ;  /* 0x0ffffffe0d057810 */ /* 0x000fe20007ffe0ff */
[----:B------:R-:W-:-:S03]  /*0890*/  IMAD.MOV R8, RZ, RZ, -R12 ;  /* 0x000000ffff087224 */ /* 0x000fc600078e0a0c */
[----:B------:R-:W-:Y:S01]  /*08a0*/  ISETP.GE.U32.AND P3, PT, R4, UR6, PT ;  /* 0x0000000604007c0c */ /* 0x000fe2000bf66070 */
[----:B------:R-:W-:Y:S01]  /*08b0*/  IMAD R9, R8, UR6, R9 ;  /* 0x0000000608097c24 */ /* 0x000fe2000f8e0209 */
[----:B------:R-:W0:Y:S04]  /*08c0*/  F2I.FTZ.U32.TRUNC.NTZ R5, R5 ;  /* 0x0000000500057305 */ /* 0x000e28000021f000 */
[----:B------:R-:W-:-:S07]  /*08d0*/  ISETP.GE.U32.AND P1, PT, R9, UR6, PT ;  /* 0x0000000609007c0c */ /* 0x000fce000bf26070 */
[----:B------:R-:W-:Y:S01]  /*08e0*/  @P3 VIADD R4, R4, -UR6 ;  /* 0x8000000604043c36 */ /* 0x000fe20008000000 */
[----:B------:R-:W-:Y:S02]  /*08f0*/  @P3 IADD3 R0, PT, PT, R0, 0x1, RZ ;  /* 0x0000000100003810 */ /* 0x000fe40007ffe0ff */
[----:B------:R-:W-:Y:S01]  /*0900*/  ISETP.NE.U32.AND P3, PT, RZ, UR6, PT ;  /* 0x00000006ff007c0c */ /* 0x000fe2000bf65070 */
[--C-:B0-----:R-:W-:Y:S01]  /*0910*/  IMAD.MOV R13, RZ, RZ, -R5.reuse ;  /* 0x000000ffff0d7224 */ /* 0x101fe200078e0a05 */
[----:B------:R-:W-:Y:S01]  /*0920*/  ISETP.GE.U32.AND P2, PT, R4, UR6, PT ;  /* 0x0000000604007c0c */ /* 0x000fe2000bf46070 */
[----:B------:R-:W-:Y:S02]  /*0930*/  @P1 VIADD R9, R9, -UR6 ;  /* 0x8000000609091c36 */ /* 0x000fe40008000000 */
[----:B------:R-:W-:Y:S02]  /*0940*/  IMAD R13, R13, UR8, RZ ;  /* 0x000000080d0d7c24 */ /* 0x000fe4000f8e02ff */
[----:B------:R-:W-:Y:S01]  /*0950*/  IMAD.MOV.U32 R4, RZ, RZ, RZ ;  /* 0x000000ffff047224 */ /* 0x000fe200078e00ff */
[----:B------:R-:W-:Y:S01]  /*0960*/  ISETP.GE.U32.AND P0, PT, R9, UR6, PT ;  /* 0x0000000609007c0c */ /* 0x000fe2000bf06070 */
[----:B------:R-:W-:Y:S01]  /*0970*/  @P1 VIADD R12, R12, 0x1 ;  /* 0x000000010c0c1836 */ /* 0x000fe20000000000 */
[----:B------:R-:W-:Y:S01]  /*0980*/  LOP3.LUT R9, RZ, UR6, RZ, 0x33, !PT ;  /* 0x00000006ff097c12 */ /* 0x000fe2000f8e33ff */
[----:B------:R-:W-:-:S04]  /*0990*/  IMAD.HI.U32 R5, R5, R13, R4 ;  /* 0x0000000d05057227 */ /* 0x000fc800078e0004 */
[----:B------:R-:W-:-:S05]  /*09a0*/  @P2 VIADD R0, R0, 0x1 ;  /* 0x0000000100002836 */ /* 0x000fca0000000000 */
[----:B------:R-:W-:Y:S02]  /*09b0*/  SEL R0, R9, R0, !P3 ;  /* 0x0000000009007207 */ /* 0x000fe40005800000 */
[----:B------:R-:W-:-:S03]  /*09c0*/  @P0 IADD3 R12, PT, PT, R12, 0x1, RZ ;  /* 0x000000010c0c0810 */ /* 0x000fc60007ffe0ff */
[----:B------:R-:W-:Y:S01]  /*09d0*/  IMAD.HI.U32 R4, R5, R0, RZ ;  /* 0x0000000005047227 */ /* 0x000fe200078e00ff */
[----:B------:R-:W-:-:S03]  /*09e0*/  SEL R12, R9, R12, !P3 ;  /* 0x0000000c090c7207 */ /* 0x000fc60005800000 */
[----:B------:R-:W-:Y:S02]  /*09f0*/  IMAD.MOV R9, RZ, RZ, -R4 ;  /* 0x000000ffff097224 */ /* 0x000fe400078e0a04 */
[----:B------:R-:W-:-:S04]  /*0a00*/  IMAD.HI.U32 R8, R5, R12, RZ ;  /* 0x0000000c05087227 */ /* 0x000fc800078e00ff */
[----:B------:R-:W-:Y:S01]  /*0a10*/  IMAD R0, R9, UR8, R0 ;  /* 0x0000000809007c24 */ /* 0x000fe2000f8e0200 */
[----:B------:R-:W-:Y:S01]  /*0a20*/  LOP3.LUT R9, RZ, UR8, RZ, 0x33, !PT ;  /* 0x00000008ff097c12 */ /* 0x000fe2000f8e33ff */
[----:B------:R-:W-:-:S03]  /*0a30*/  IMAD.MOV R5, RZ, RZ, -R8 ;  /* 0x000000ffff057224 */ /* 0x000fc600078e0a08 */
[----:B------:R-:W-:Y:S01]  /*0a40*/  ISETP.GE.U32.AND P2, PT, R0, UR8, PT ;  /* 0x0000000800007c0c */ /* 0x000fe2000bf46070 */
[----:B------:R-:W-:-:S05]  /*0a50*/  IMAD R12, R5, UR8, R12 ;  /* 0x00000008050c7c24 */ /* 0x000fca000f8e020c */
[----:B------:R-:W-:-:S07]  /*0a60*/  ISETP.GE.U32.AND P1, PT, R12, UR8, PT ;  /* 0x000000080c007c0c */ /* 0x000fce000bf26070 */
[----:B------:R-:W-:Y:S02]  /*0a70*/  @P2 VIADD R0, R0, -UR8 ;  /* 0x8000000800002c36 */ /* 0x000fe40008000000 */
[----:B------:R-:W-:Y:S01]  /*0a80*/  @P2 VIADD R4, R4, 0x1 ;  /* 0x0000000104042836 */ /* 0x000fe20000000000 */
[----:B------:R-:W-:Y:S02]  /*0a90*/  ISETP.NE.U32.AND P2, PT, RZ, UR8, PT ;  /* 0x00000008ff007c0c */ /* 0x000fe4000bf45070 */
[----:B------:R-:W-:Y:S01]  /*0aa0*/  ISETP.GE.U32.AND P0, PT, R0, UR8, PT ;  /* 0x0000000800007c0c */ /* 0x000fe2000bf06070 */
[----:B------:R-:W-:Y:S01]  /*0ab0*/  @P1 VIADD R8, R8, 0x1 ;  /* 0x0000000108081836 */ /* 0x000fe20000000000 */
[----:B------:R-:W-:-:S04]  /*0ac0*/  @P1 IADD3 R12, PT, PT, R12, -UR8, RZ ;  /* 0x800000080c0c1c10 */ /* 0x000fc8000fffe0ff */
[----:B------:R-:W-:-:S07]  /*0ad0*/  ISETP.GE.U32.AND P3, PT, R12, UR8, PT ;  /* 0x000000080c007c0c */ /* 0x000fce000bf66070 */
[----:B------:R-:W-:Y:S01]  /*0ae0*/  @P0 VIADD R4, R4, 0x1 ;  /* 0x0000000104040836 */ /* 0x000fe20000000000 */
[----:B------:R-:W-:-:S04]  /*0af0*/  ISETP.GE.AND P0, PT, R2, R3, PT ;  /* 0x000000030200720c */ /* 0x000fc80003f06270 */
[----:B------:R-:W-:Y:S02]  /*0b00*/  SEL R4, R9, R4, !P2 ;  /* 0x0000000409047207 */ /* 0x000fe40005000000 */
[----:B------:R-:W-:-:S04]  /*0b10*/  @P3 IADD3 R8, PT, PT, R8, 0x1, RZ ;  /* 0x0000000108083810 */ /* 0x000fc80007ffe0ff */
[----:B------:R-:W-:Y:S01]  /*0b20*/  SEL R12, R9, R8, !P2 ;  /* 0x00000008090c7207 */ /* 0x000fe20005000000 */
[----:B------:R-:W3:Y:S08]  /*0b30*/  I2F.F64.U32 R4, R4 ;  /* 0x0000000400047312 */ /* 0x000ef00000201800 */
[----:B------:R-:W0:Y:S01]  /*0b40*/  I2F.F64.U32 R12, R12 ;  /* 0x0000000c000c7312 */ /* 0x000e220000201800 */
[----:B---3--:R-:W-:Y:S01]  /*0b50*/  DFMA R8, R6, R10, R4 ;  /* 0x0000000a0608722b */ /* 0x008fe20000000004 */
[----:B------:R-:W-:Y:S10]  /*0b60*/  @P0 EXIT ;  /* 0x000000000000094d */ /* 0x000ff40003800000 */
[----:B0-----:R-:W-:Y:S01]  /*0b70*/  DFMA R12, R6, R10, R12 ;  /* 0x0000000a060c722b */ /* 0x001fe2000000000c */
[----:B------:R0:W1:Y:S08]  /*0b80*/  F2I.F64.TRUNC R4, R8 ;  /* 0x0000000800047311 */ /* 0x000070000030d100 */
[----:B------:R0:W2:Y:S02]  /*0b90*/  F2I.F64.TRUNC R5, R12 ;  /* 0x0000000c00057311 */ /* 0x0000a4000030d100 */
.L_x_11:
[----:B-12---:R-:W-:Y:S01]  /*0ba0*/  ISETP.GE.AND P0, PT, R4, R5, PT ;  /* 0x000000050400720c */ /* 0x006fe20003f06270 */
[----:B------:R-:W-:-:S12]  /*0bb0*/  BSSY.RECONVERGENT B0, `(.L_x_2) ;  /* 0x000005a000007945 */ /* 0x000fd80003800200 */
[----:B------:R-:W-:Y:S05]  /*0bc0*/  @P0 BRA `(.L_x_3) ;  /* 0x0000000400600947 */ /* 0x000fea0003800000 */
[----:B0-----:R0:W1:Y:S01]  /*0bd0*/  I2F.F64 R8, R2 ;  /* 0x0000000200087312 */ /* 0x0010620000201c00 */
[----:B------:R-:W-:-:S07]  /*0be0*/  IMAD.MOV.U32 R6, RZ, RZ, R4 ;  /* 0x000000ffff067224 */ /* 0x000fce00078e0004 */
.L_x_10:
[----:B------:R-:W2:Y:S02]  /*0bf0*/  LDC.64 R18, c[0x4][RZ] ;  /* 0x01000000ff127b82 */ /* 0x000ea40000000a00 */
[----:B--2---:R-:W2:Y:S01]  /*0c00*/  LDG.E R12, desc[UR4][R18.64] ;  /* 0x00000004120c7981 */ /* 0x004ea2000c1e1900 */
[----:B------:R-:W-:Y:S01]  /*0c10*/  IMAD.MOV.U32 R10, RZ, RZ, 0x1 ;  /* 0x00000001ff0a7424 */ /* 0x000fe200078e00ff */
[----:B-1----:R-:W-:Y:S01]  /*0c20*/  FSETP.GEU.AND P1, PT, |R9|, 6.5827683646048100446e-37, PT ;  /* 0x036000000900780b */ /* 0x002fe20003f2e200 */
[----:B------:R-:W-:Y:S01]  /*0c30*/  BSSY.RECONVERGENT B1, `(.L_x_4) ;  /* 0x0000014000017945 */ /* 0x000fe20003800200 */
[----:B--2---:R-:W1:Y:S08]  /*0c40*/  I2F.F64 R12, R12 ;  /* 0x0000000c000c7312 */ /* 0x004e700000201c00 */
[----:B-1----:R-:W1:Y:S02]  /*0c50*/  MUFU.RCP64H R11, R13 ;  /* 0x0000000d000b7308 */ /* 0x002e640000001800 */
[----:B-1----:R-:W-:-:S08]  /*0c60*/  DFMA R14, -R12, R10, 1 ;  /* 0x3ff000000c0e742b */ /* 0x002fd0000000010a */
        /* <DEDUP_REMOVED lines=8> */
[----:B------:R-:W-:-:S13]  /*0cf0*/  FSETP.GT.AND P0, PT, |R0|, 1.469367938527859385e-39, PT ;  /* 0x001000000000780b */ /* 0x000fda0003f04200 */
[----:B------:R-:W-:Y:S05]  /*0d00*/  @P0 BRA P1, `(.L_x_5) ;  /* 0x0000000000180947 */ /* 0x000fea0000800000 */
[----:B------:R-:W-:Y:S01]  /*0d10*/  IMAD.MOV.U32 R14, RZ, RZ, R8 ;  /* 0x000000ffff0e7224 */ /* 0x000fe200078e0008 */
[----:B------:R-:W-:Y:S02]  /*0d20*/  MOV R15, R9 ;  /* 0x00000009000f7202 */ /* 0x000fe40000000f00 */
[----:B------:R-:W-:-:S07]  /*0d30*/  MOV R0, 0xd50 ;  /* 0x00000d5000007802 */ /* 0x000fce0000000f00 */
[----:B0-----:R-:W-:Y:S05]  /*0d40*/  CALL.REL.NOINC `($__internal_0_$__cuda_sm20_div_rn_f64_full) ;  /* 0x0000000400147944 */ /* 0x001fea0003c00000 */
[----:B------:R-:W-:Y:S02]  /*0d50*/  IMAD.MOV.U32 R10, RZ, RZ, R12 ;  /* 0x000000ffff0a7224 */ /* 0x000fe400078e000c */
[----:B------:R-:W-:-:S07]  /*0d60*/  IMAD.MOV.U32 R11, RZ, RZ, R13 ;  /* 0x000000ffff0b7224 */ /* 0x000fce00078e000d */
.L_x_5:
[----:B------:R-:W-:Y:S05]  /*0d70*/  BSYNC.RECONVERGENT B1 ;  /* 0x0000000000017941 */ /* 0x000fea0003800200 */
.L_x_4:
[----:B------:R-:W1:Y:S02]  /*0d80*/  LDC.64 R20, c[0x4][0x8] ;  /* 0x01000200ff147b82 */ /* 0x000e640000000a00 */
[----:B-1----:R-:W2:Y:S01]  /*0d90*/  LDG.E R7, desc[UR4][R20.64] ;  /* 0x0000000414077981 */ /* 0x002ea2000c1e1900 */
[----:B------:R-:W-:Y:S01]  /*0da0*/  IMAD.MOV.U32 R12, RZ, RZ, 0x1 ;  /* 0x00000001ff0c7424 */ /* 0x000fe200078e00ff */
[----:B------:R-:W-:Y:S01]  /*0db0*/  MOV R24, 0x5c28f5c3 ;  /* 0x5c28f5c300187802 */ /* 0x000fe20000000f00 */
[----:B------:R-:W-:Y:S01]  /*0dc0*/  IMAD.MOV.U32 R25, RZ, RZ, 0x4003c28f ;  /* 0x4003c28fff197424 */ /* 0x000fe200078e00ff */
[----:B------:R-:W-:Y:S05]  /*0dd0*/  BSSY.RECONVERGENT B1, `(.L_x_6) ;  /* 0x0000016000017945 */ /* 0x000fea0003800200 */
[----:B------:R-:W-:-:S10]  /*0de0*/  DFMA R24, R10, R24, -2 ;  /* 0xc00000000a18742b */ /* 0x000fd40000000018 */
[----:B------:R-:W-:Y:S08]  /*0df0*/  F2F.F32.F64 R24, R24 ;  /* 0x0000001800187310 */ /* 0x000ff00000301000 */
[----:B--2---:R-:W1:Y:S08]  /*0e00*/  I2F.F64 R16, R7 ;  /* 0x0000000700107312 */ /* 0x004e700000201c00 */
[----:B-1----:R-:W1:Y:S02]  /*0e10*/  MUFU.RCP64H R13, R17 ;  /* 0x00000011000d7308 */ /* 0x002e640000001800 */
[----:B-1----:R-:W-:-:S08]  /*0e20*/  DFMA R14, -R16, R12, 1 ;  /* 0x3ff00000100e742b */ /* 0x002fd0000000010c */
[----:B------:R-:W-:-:S08]  /*0e30*/  DFMA R14, R14, R14, R14 ;  /* 0x0000000e0e0e722b */ /* 0x000fd0000000000e */
[----:B------:R-:W-:Y:S02]  /*0e40*/  DFMA R12, R12, R14, R12 ;  /* 0x0000000e0c0c722b */ /* 0x000fe4000000000c */
[----:B------:R-:W1:Y:S06]  /*0e50*/  I2F.F64 R14, R6 ;  /* 0x00000006000e7312 */ /* 0x000e6c0000201c00 */
[----:B------:R-:W-:-:S08]  /*0e60*/  DFMA R18, -R16, R12, 1 ;  /* 0x3ff000001012742b */ /* 0x000fd0000000010c */
[----:B------:R-:W-:Y:S01]  /*0e70*/  DFMA R12, R12, R18, R12 ;  /* 0x000000120c0c722b */ /* 0x000fe2000000000c */
[----:B-1----:R-:W-:-:S07]  /*0e80*/  FSETP.GEU.AND P1, PT, |R15|, 6.5827683646048100446e-37, PT ;  /* 0x036000000f00780b */ /* 0x002fce0003f2e200 */
[----:B------:R-:W-:-:S08]  /*0e90*/  DMUL R18, R14, R12 ;  /* 0x0000000c0e127228 */ /* 0x000fd00000000000 */
[----:B------:R-:W-:-:S08]  /*0ea0*/  DFMA R20, -R16, R18, R14 ;  /* 0x000000121014722b */ /* 0x000fd0000000010e */
[----:B------:R-:W-:-:S10]  /*0eb0*/  DFMA R12, R12, R20, R18 ;  /* 0x000000140c0c722b */ /* 0x000fd40000000012 */
[----:B------:R-:W-:-:S05]  /*0ec0*/  FFMA R0, RZ, R17, R13 ;  /* 0x00000011ff007223 */ /* 0x000fca000000000d */
[----:B------:R-:W-:-:S13]  /*0ed0*/  FSETP.GT.AND P0, PT, |R0|, 1.469367938527859385e-39, PT ;  /* 0x001000000000780b */ /* 0x000fda0003f04200 */
[----:B------:R-:W-:Y:S05]  /*0ee0*/  @P0 BRA P1, `(.L_x_7) ;  /* 0x0000000000100947 */ /* 0x000fea0000800000 */
[----:B------:R-:W-:Y:S01]  /*0ef0*/  IMAD.MOV.U32 R12, RZ, RZ, R16 ;  /* 0x000000ffff0c7224 */ /* 0x000fe200078e0010 */
[----:B------:R-:W-:Y:S01]  /*0f00*/  MOV R0, 0xf30 ;  /* 0x00000f3000007802 */ /* 0x000fe20000000f00 */
[----:B------:R-:W-:-:S07]  /*0f10*/  IMAD.MOV.U32 R13, RZ, RZ, R17 ;  /* 0x000000ffff0d7224 */ /* 0x000fce00078e0011 */
[----:B0-----:R-:W-:Y:S05]  /*0f20*/  CALL.REL.NOINC `($__internal_0_$__cuda_sm20_div_rn_f64_full) ;  /* 0x00000000009c7944 */ /* 0x001fea0003c00000 */
.L_x_7:
[----:B------:R-:W-:Y:S05]  /*0f30*/  BSYNC.RECONVERGENT B1 ;  /* 0x0000000000017941 */ /* 0x000fea0003800200 */
.L_x_6:
[----:B------:R-:W-:Y:S01]  /*0f40*/  MOV R10, 0x1eb851ec ;  /* 0x1eb851ec000a7802 */ /* 0x000fe20000000f00 */
[----:B------:R-:W-:Y:S01]  /*0f50*/  IMAD.MOV.U32 R11, RZ, RZ, 0x3ff1eb85 ;  /* 0x3ff1eb85ff0b7424 */ /* 0x000fe200078e00ff */
[----:B------:R-:W-:Y:S01]  /*0f60*/  UMOV UR6, 0x1eb851ec ;  /* 0x1eb851ec00067882 */ /* 0x000fe20000000000 */
[----:B------:R-:W-:Y:S01]  /*0f70*/  UMOV UR7, 0x4001eb85 ;  /* 0x4001eb8500077882 */ /* 0x000fe20000000000 */
[----:B------:R-:W-:Y:S01]  /*0f80*/  BSSY.RECONVERGENT B1, `(.L_x_8) ;  /* 0x0000011000017945 */ /* 0x000fe20003800200 */
[----:B------:R-:W-:Y:S01]  /*0f90*/  IMAD.MOV.U32 R0, RZ, RZ, RZ ;  /* 0x000000ffff007224 */ /* 0x000fe200078e00ff */
[----:B------:R-:W-:Y:S01]  /*0fa0*/  CS2R R14, SRZ ;  /* 0x00000000000e7805 */ /* 0x000fe2000001ff00 */
[----:B------:R-:W-:Y:S01]  /*0fb0*/  DFMA R12, R12, UR6, -R10 ;  /* 0x000000060c0c7c2b */ /* 0x000fe2000800080a */
[----:B------:R-:W-:-:S09]  /*0fc0*/  CS2R R10, SRZ ;  /* 0x00000000000a7805 */ /* 0x000fd2000001ff00 */
[----:B------:R1:W2:Y:S02]  /*0fd0*/  F2F.F32.F64 R12, R12 ;  /* 0x0000000c000c7310 */ /* 0x0002a40000301000 */
.L_x_9:
[----:B------:R-:W-:Y:S01]  /*0fe0*/  FADD R11, R11, -R10 ;  /* 0x8000000a0b0b7221 */ /* 0x000fe20000000000 */
[----:B-1----:R-:W-:Y:S01]  /*0ff0*/  FADD R13, R15, R15 ;  /* 0x0000000f0f0d7221 */ /* 0x002fe20000000000 */
[C---:B------:R-:W-:Y:S01]  /*1000*/  ISETP.GE.U32.AND P0, PT, R0.reuse, 0x3e7, PT ;  /* 0x000003e70000780c */ /* 0x040fe20003f06070 */
[----:B------:R-:W-:Y:S02]  /*1010*/  VIADD R0, R0, 0x1 ;  /* 0x0000000100007836 */ /* 0x000fe40000000000 */
[----:B------:R-:W-:Y:S01]  /*1020*/  FADD R15, R24, R11 ;  /* 0x0000000b180f7221 */ /* 0x000fe20000000000 */
[----:B--2---:R-:W-:-:S03]  /*1030*/  FFMA R14, R13, R14, R12 ;  /* 0x0000000e0d0e7223 */ /* 0x004fc6000000000c */
[----:B------:R-:W-:Y:S01]  /*1040*/  FMUL R11, R15, R15 ;  /* 0x0000000f0f0b7220 */ /* 0x000fe20000400000 */
[----:B------:R-:W-:-:S04]  /*1050*/  FMUL R10, R14, R14 ;  /* 0x0000000e0e0a7220 */ /* 0x000fc80000400000 */
[----:B------:R-:W-:-:S05]  /*1060*/  FADD R13, R11, R10 ;  /* 0x0000000a0b0d7221 */ /* 0x000fca0000000000 */
[----:B------:R-:W-:-:S13]  /*1070*/  FSETP.LE.AND P1, PT, R13, 4, PT ;  /* 0x408000000d00780b */ /* 0x000fda0003f23000 */
[----:B------:R-:W-:Y:S05]  /*1080*/  @!P0 BRA P1, `(.L_x_9) ;  /* 0xfffffffc00d48947 */ /* 0x000fea000083ffff */
[----:B------:R-:W-:Y:S05]  /*1090*/  BSYNC.RECONVERGENT B1 ;  /* 0x0000000000017941 */ /* 0x000fea0003800200 */
.L_x_8:
[----:B------:R-:W1:Y:S01]  /*10a0*/  LDC.64 R10, c[0x0][0x380] ;  /* 0x0000e000ff0a7b82 */ /* 0x000e620000000a00 */
[----:B------:R-:W-:-:S04]  /*10b0*/  IMAD R7, R7, R2, R6 ;  /* 0x0000000207077224 */ /* 0x000fc800078e0206 */
[----:B-1----:R-:W-:-:S05]  /*10c0*/  IMAD.WIDE R10, R7, 0x14, R10 ;  /* 0x00000014070a7825 */ /* 0x002fca00078e020a */
[----:B------:R-:W-:Y:S04]  /*10d0*/  STG.E desc[UR4][R10.64+0x8], R0 ;  /* 0x000008000a007986 */ /* 0x000fe8000c101904 */
[----:B------:R-:W-:Y:S04]  /*10e0*/  STG.E desc[UR4][R10.64], R2 ;  /* 0x000000020a007986 */ /* 0x000fe8000c101904 */
[----:B------:R1:W-:Y:S04]  /*10f0*/  STG.E desc[UR4][R10.64+0x4], R6 ;  /* 0x000004060a007986 */ /* 0x0003e8000c101904 */
[----:B------:R2:W-:Y:S04]  /*1100*/  STG.E desc[UR4][R10.64+0xc], RZ ;  /* 0x00000cff0a007986 */ /* 0x0005e8000c101904 */
[----:B------:R2:W-:Y:S01]  /*1110*/  STG.E desc[UR4][R10.64+0x10], RZ ;  /* 0x000010ff0a007986 */ /* 0x0005e2000c101904 */
[----:B-1----:R-:W-:-:S04]  /*1120*/  IADD3 R6, PT, PT, R6, 0x1, RZ ;  /* 0x0000000106067810 */ /* 0x002fc80007ffe0ff */
[----:B------:R-:W-:-:S13]  /*1130*/  ISETP.NE.AND P0, PT, R6, R5, PT ;  /* 0x000000050600720c */ /* 0x000fda0003f05270 */
[----:B--2---:R-:W-:Y:S05]  /*1140*/  @P0 BRA `(.L_x_10) ;  /* 0xfffffff800a80947 */ /* 0x004fea000383ffff */
.L_x_3:
[----:B------:R-:W-:Y:S05]  /*1150*/  BSYNC.RECONVERGENT B0 ;  /* 0x0000000000007941 */ /* 0x000fea0003800200 */
.L_x_2:
[----:B0-----:R-:W-:-:S05]  /*1160*/  VIADD R2, R2, 0x1 ;  /* 0x0000000102027836 */ /* 0x001fca0000000000 */
[----:B------:R-:W-:-:S13]  /*1170*/  ISETP.NE.AND P0, PT, R2, R3, PT ;  /* 0x000000030200720c */ /* 0x000fda0003f05270 */
[----:B------:R-:W-:Y:S05]  /*1180*/  @P0 BRA `(.L_x_11) ;  /* 0xfffffff800840947 */ /* 0x000fea000383ffff */
[----:B------:R-:W-:Y:S05]  /*1190*/  EXIT ;  /* 0x000000000000794d */ /* 0x000fea0003800000 */
        .weak           $__internal_0_$__cuda_sm20_div_rn_f64_full
        .type           $__internal_0_$__cuda_sm20_div_rn_f64_full,@function
        .size           $__internal_0_$__cuda_sm20_div_rn_f64_full,(.L_x_18 - $__internal_0_$__cuda_sm20_div_rn_f64_full)
$__internal_0_$__cuda_sm20_div_rn_f64_full:
[C---:B------:R-:W-:Y:S01]  /*11a0*/  FSETP.GEU.AND P0, PT, |R13|.reuse, 1.469367938527859385e-39, PT ;  /* 0x001000000d00780b */ /* 0x040fe20003f0e200 */
[----:B------:R-:W-:Y:S01]  /*11b0*/  IMAD.MOV.U32 R16, RZ, RZ, 0x1 ;  /* 0x00000001ff107424 */ /* 0x000fe200078e00ff */
[----:B------:R-:W-:Y:S01]  /*11c0*/  LOP3.LUT R10, R13, 0x800fffff, RZ, 0xc0, !PT ;  /* 0x800fffff0d0a7812 */ /* 0x000fe200078ec0ff */
[----:B------:R-:W-:Y:S01]  /*11d0*/  BSSY.RECONVERGENT B2, `(.L_x_12) ;  /* 0x0000054000027945 */ /* 0x000fe20003800200 */
[C---:B------:R-:W-:Y:S02]  /*11e0*/  FSETP.GEU.AND P2, PT, |R15|.reuse, 1.469367938527859385e-39, PT ;  /* 0x001000000f00780b */ /* 0x040fe40003f4e200 */
[----:B------:R-:W-:Y:S01]  /*11f0*/  LOP3.LUT R11, R10, 0x3ff00000, RZ, 0xfc, !PT ;  /* 0x3ff000000a0b7812 */ /* 0x000fe200078efcff */
[----:B------:R-:W-:Y:S01]  /*1200*/  IMAD.MOV.U32 R10, RZ, RZ, R12 ;  /* 0x000000ffff0a7224 */ /* 0x000fe200078e000c */
[----:B------:R-:W-:Y:S02]  /*1210*/  LOP3.LUT R25, R15, 0x7ff00000, RZ, 0xc0, !PT ;  /* 0x7ff000000f197812 */ /* 0x000fe400078ec0ff */
[----:B------:R-:W-:-:S02]  /*1220*/  MOV R26, 0x1ca00000 ;  /* 0x1ca00000001a7802 */ /* 0x000fc40000000f00 */
[----:B------:R-:W-:Y:S01]  /*1230*/  LOP3.LUT R28, R13, 0x7ff00000, RZ, 0xc0, !PT ;  /* 0x7ff000000d1c7812 */ /* 0x000fe200078ec0ff */
[----:B------:R-:W-:-:S03]  /*1240*/  @!P0 DMUL R10, R12, 8.98846567431157953865e+307 ;  /* 0x7fe000000c0a8828 */ /* 0x000fc60000000000 */
[----:B------:R-:W-:Y:S01]  /*1250*/  ISETP.GE.U32.AND P1, PT, R25, R28, PT ;  /* 0x0000001c1900720c */ /* 0x000fe20003f26070 */
[----:B------:R-:W-:Y:S01]  /*1260*/  @!P2 IMAD.MOV.U32 R22, RZ, RZ, RZ ;  /* 0x000000ffff16a224 */ /* 0x000fe200078e00ff */
[----:B------:R-:W-:Y:S01]  /*1270*/  @!P2 LOP3.LUT R18, R13, 0x7ff00000, RZ, 0xc0, !PT ;  /* 0x7ff000000d12a812 */ /* 0x000fe200078ec0ff */
[----:B------:R-:W0:Y:S03]  /*1280*/  MUFU.RCP64H R17, R11 ;  /* 0x0000000b00117308 */ /* 0x000e260000001800 */
[----:B------:R-:W-:Y:S02]  /*1290*/  @!P2 ISETP.GE.U32.AND P3, PT, R25, R18, PT ;  /* 0x000000121900a20c */ /* 0x000fe40003f66070 */
[----:B------:R-:W-:Y:S02]  /*12a0*/  @!P0 LOP3.LUT R28, R11, 0x7ff00000, RZ, 0xc0, !PT ;  /* 0x7ff000000b1c8812 */ /* 0x000fe400078ec0ff */
[----:B------:R-:W-:Y:S01]  /*12b0*/  @!P2 SEL R19, R26, 0x63400000, !P3 ;  /* 0x634000001a13a807 */ /* 0x000fe20005800000 */
[----:B0-----:R-:W-:-:S08]  /*12c0*/  DFMA R20, R16, -R10, 1 ;  /* 0x3ff000001014742b */ /* 0x001fd0000000080a */
[----:B------:R-:W-:-:S08]  /*12d0*/  DFMA R20, R20, R20, R20 ;  /* 0x000000141414722b */ /* 0x000fd00000000014 */
[----:B------:R-:W-:Y:S01]  /*12e0*/  DFMA R20, R16, R20, R16 ;  /* 0x000000141014722b */ /* 0x000fe20000000010 */
[--C-:B------:R-:W-:Y:S02]  /*12f0*/  @!P2 LOP3.LUT R16, R19, 0x80000000, R15.reuse, 0xf8, !PT ;  /* 0x800000001310a812 */ /* 0x100fe400078ef80f */
[----:B------:R-:W-:Y:S02]  /*1300*/  SEL R17, R26, 0x63400000, !P1 ;  /* 0x634000001a117807 */ /* 0x000fe40004800000 */
[----:B------:R-:W-:Y:S01]  /*1310*/  @!P2 LOP3.LUT R23, R16, 0x100000, RZ, 0xfc, !PT ;  /* 0x001000001017a812 */ /* 0x000fe200078efcff */
[----:B------:R-:W-:Y:S02]  /*1320*/  IMAD.MOV.U32 R16, RZ, RZ, R14 ;  /* 0x000000ffff107224 */ /* 0x000fe400078e000e */
[----:B------:R-:W-:Y:S01]  /*1330*/  DFMA R18, R20, -R10, 1 ;  /* 0x3ff000001412742b */ /* 0x000fe2000000080a */
[----:B------:R-:W-:-:S06]  /*1340*/  LOP3.LUT R17, R17, 0x800fffff, R15, 0xf8, !PT ;  /* 0x800fffff11117812 */ /* 0x000fcc00078ef80f */
[----:B------:R-:W-:Y:S02]  /*1350*/  @!P2 DFMA R16, R16, 2, -R22 ;  /* 0x400000001010a82b */ /* 0x000fe40000000816 */
[----:B------:R-:W-:-:S08]  /*1360*/  DFMA R18, R20, R18, R20 ;  /* 0x000000121412722b */ /* 0x000fd00000000014 */
[----:B------:R-:W-:-:S08]  /*1370*/  DMUL R20, R18, R16 ;  /* 0x0000001012147228 */ /* 0x000fd00000000000 */
[----:B------:R-:W-:-:S08]  /*1380*/  DFMA R22, R20, -R10, R16 ;  /* 0x8000000a1416722b */ /* 0x000fd00000000010 */
[----:B------:R-:W-:Y:S01]  /*1390*/  DFMA R22, R18, R22, R20 ;  /* 0x000000161216722b */ /* 0x000fe20000000014 */
[----:B------:R-:W-:Y:S01]  /*13a0*/  IMAD.MOV.U32 R18, RZ, RZ, R25 ;  /* 0x000000ffff127224 */ /* 0x000fe200078e0019 */
[----:B------:R-:W-:-:S04]  /*13b0*/  @!P2 LOP3.LUT R18, R17, 0x7ff00000, RZ, 0xc0, !PT ;  /* 0x7ff000001112a812 */ /* 0x000fc800078ec0ff */
[----:B------:R-:W-:-:S04]  /*13c0*/  IADD3 R19, PT, PT, R18, -0x1, RZ ;  /* 0xffffffff12137810 */ /* 0x000fc80007ffe0ff */
[----:B------:R-:W-:Y:S01]  /*13d0*/  ISETP.GT.U32.AND P0, PT, R19, 0x7feffffe, PT ;  /* 0x7feffffe1300780c */ /* 0x000fe20003f04070 */
[----:B------:R-:W-:-:S05]  /*13e0*/  VIADD R19, R28, 0xffffffff ;  /* 0xffffffff1c137836 */ /* 0x000fca0000000000 */
[----:B------:R-:W-:-:S13]  /*13f0*/  ISETP.GT.U32.OR P0, PT, R19, 0x7feffffe, P0 ;  /* 0x7feffffe1300780c */ /* 0x000fda0000704470 */
[----:B------:R-:W-:Y:S05]  /*1400*/  @P0 BRA `(.L_x_13) ;  /* 0x00000000006c0947 */ /* 0x000fea0003800000 */
[----:B------:R-:W-:-:S04]  /*1410*/  LOP3.LUT R18, R13, 0x7ff00000, RZ, 0xc0, !PT ;  /* 0x7ff000000d127812 */ /* 0x000fc800078ec0ff */
[CC--:B------:R-:W-:Y:S02]  /*1420*/  VIADDMNMX R14, R25.reuse, -R18.reuse, 0xb9600000, !PT ;  /* 0xb9600000190e7446 */ /* 0x0c0fe40007800912 */
[----:B------:R-:W-:Y:S02]  /*1430*/  ISETP.GE.U32.AND P0, PT, R25, R18, PT ;  /* 0x000000121900720c */ /* 0x000fe40003f06070 */
[----:B------:R-:W-:Y:S02]  /*1440*/  VIMNMX R14, PT, PT, R14, 0x46a00000, PT ;  /* 0x46a000000e0e7848 */ /* 0x000fe40003fe0100 */
[----:B------:R-:W-:-:S05]  /*1450*/  SEL R15, R26, 0x63400000, !P0 ;  /* 0x634000001a0f7807 */ /* 0x000fca0004000000 */
[----:B------:R-:W-:Y:S01]  /*1460*/  IMAD.IADD R18, R14, 0x1, -R15 ;  /* 0x000000010e127824 */ /* 0x000fe200078e0a0f */
[----:B------:R-:W-:-:S03]  /*1470*/  MOV R14, RZ ;  /* 0x000000ff000e7202 */ /* 0x000fc60000000f00 */
[----:B------:R-:W-:-:S06]  /*1480*/  VIADD R15, R18, 0x7fe00000 ;  /* 0x7fe00000120f7836 */ /* 0x000fcc0000000000 */
[----:B------:R-:W-:-:S10]  /*1490*/  DMUL R20, R22, R14 ;  /* 0x0000000e16147228 */ /* 0x000fd40000000000 */
[----:B------:R-:W-:-:S13]  /*14a0*/  FSETP.GTU.AND P0, PT, |R21|, 1.469367938527859385e-39, PT ;  /* 0x001000001500780b */ /* 0x000fda0003f0c200 */
[----:B------:R-:W-:Y:S05]  /*14b0*/  @P0 BRA `(.L_x_14) ;  /* 0x0000000000940947 */ /* 0x000fea0003800000 */
[----:B------:R-:W-:Y:S01]  /*14c0*/  DFMA R10, R22, -R10, R16 ;  /* 0x8000000a160a722b */ /* 0x000fe20000000010 */
[----:B------:R-:W-:-:S09]  /*14d0*/  IMAD.MOV.U32 R14, RZ, RZ, RZ ;  /* 0x000000ffff0e7224 */ /* 0x000fd200078e00ff */
[C---:B------:R-:W-:Y:S02]  /*14e0*/  FSETP.NEU.AND P0, PT, R11.reuse, RZ, PT ;  /* 0x000000ff0b00720b */ /* 0x040fe40003f0d000 */
[----:B------:R-:W-:-:S04]  /*14f0*/  LOP3.LUT R13, R11, 0x80000000, R13, 0x48, !PT ;  /* 0x800000000b0d7812 */ /* 0x000fc800078e480d */
[----:B------:R-:W-:-:S07]  /*1500*/  LOP3.LUT R15, R13, R15, RZ, 0xfc, !PT ;  /* 0x0000000f0d0f7212 */ /* 0x000fce00078efcff */
[----:B------:R-:W-:Y:S05]  /*1510*/  @!P0 BRA `(.L_x_14) ;  /* 0x00000000007c8947 */ /* 0x000fea0003800000 */
[----:B------:R-:W-:Y:S01]  /*1520*/  IMAD.MOV R11, RZ, RZ, -R18 ;  /* 0x000000ffff0b7224 */ /* 0x000fe200078e0a12 */
[----:B------:R-:W-:Y:S01]  /*1530*/  DMUL.RP R14, R22, R14 ;  /* 0x0000000e160e7228 */ /* 0x000fe20000008000 */
[----:B------:R-:W-:-:S06]  /*1540*/  IMAD.MOV.U32 R10, RZ, RZ, RZ ;  /* 0x000000ffff0a7224 */ /* 0x000fcc00078e00ff */
[----:B------:R-:W-:-:S03]  /*1550*/  DFMA R10, R20, -R10, R22 ;  /* 0x8000000a140a722b */ /* 0x000fc60000000016 */
[----:B------:R-:W-:-:S03]  /*1560*/  LOP3.LUT R13, R15, R13, RZ, 0x3c, !PT ;  /* 0x0000000d0f0d7212 */ /* 0x000fc600078e3cff */
[----:B------:R-:W-:-:S04]  /*1570*/  IADD3 R10, PT, PT, -R18, -0x43300000, RZ ;  /* 0xbcd00000120a7810 */ /* 0x000fc80007ffe1ff */
[----:B------:R-:W-:-:S04]  /*1580*/  FSETP.NEU.AND P0, PT, |R11|, R10, PT ;  /* 0x0000000a0b00720b */ /* 0x000fc80003f0d200 */
[----:B------:R-:W-:Y:S02]  /*1590*/  FSEL R20, R14, R20, !P0 ;  /* 0x000000140e147208 */ /* 0x000fe40004000000 */
[----:B------:R-:W-:Y:S01]  /*15a0*/  FSEL R21, R13, R21, !P0 ;  /* 0x000000150d157208 */ /* 0x000fe20004000000 */
[----:B------:R-:W-:Y:S06]  /*15b0*/  BRA `(.L_x_14) ;  /* 0x0000000000547947 */ /* 0x000fec0003800000 */
.L_x_13:
[----:B------:R-:W-:-:S14]  /*15c0*/  DSETP.NAN.AND P0, PT, R14, R14, PT ;  /* 0x0000000e0e00722a */ /* 0x000fdc0003f08000 */
[----:B------:R-:W-:Y:S05]  /*15d0*/  @P0 BRA `(.L_x_15) ;  /* 0x0000000000440947 */ /* 0x000fea0003800000 */
[----:B------:R-:W-:-:S14]  /*15e0*/  DSETP.NAN.AND P0, PT, R12, R12, PT ;  /* 0x0000000c0c00722a */ /* 0x000fdc0003f08000 */
[----:B------:R-:W-:Y:S05]  /*15f0*/  @P0 BRA `(.L_x_16) ;  /* 0x0000000000300947 */ /* 0x000fea0003800000 */
[----:B------:R-:W-:Y:S01]  /*1600*/  ISETP.NE.AND P0, PT, R18, R28, PT ;  /* 0x0000001c1200720c */ /* 0x000fe20003f05270 */
[----:B------:R-:W-:Y:S01]  /*1610*/  IMAD.MOV.U32 R21, RZ, RZ, -0x80000 ;  /* 0xfff80000ff157424 */ /* 0x000fe200078e00ff */
[----:B------:R-:W-:-:S11]  /*1620*/  MOV R20, 0x0 ;  /* 0x0000000000147802 */ /* 0x000fd60000000f00 */
[----:B------:R-:W-:Y:S05]  /*1630*/  @!P0 BRA `(.L_x_14) ;  /* 0x0000000000348947 */ /* 0x000fea0003800000 */
[----:B------:R-:W-:Y:S02]  /*1640*/  ISETP.NE.AND P0, PT, R18, 0x7ff00000, PT ;  /* 0x7ff000001200780c */ /* 0x000fe40003f05270 */
[----:B------:R-:W-:Y:S02]  /*1650*/  LOP3.LUT R21, R15, 0x80000000, R13, 0x48, !PT ;  /* 0x800000000f157812 */ /* 0x000fe400078e480d */
[----:B------:R-:W-:-:S13]  /*1660*/  ISETP.EQ.OR P0, PT, R28, RZ, !P0 ;  /* 0x000000ff1c00720c */ /* 0x000fda0004702670 */
[----:B------:R-:W-:Y:S01]  /*1670*/  @P0 LOP3.LUT R10, R21, 0x7ff00000, RZ, 0xfc, !PT ;  /* 0x7ff00000150a0812 */ /* 0x000fe200078efcff */
[----:B------:R-:W-:Y:S02]  /*1680*/  @!P0 IMAD.MOV.U32 R20, RZ, RZ, RZ ;  /* 0x000000ffff148224 */ /* 0x000fe400078e00ff */
[----:B------:R-:W-:Y:S01]  /*1690*/  @P0 IMAD.MOV.U32 R20, RZ, RZ, RZ ;  /* 0x000000ffff140224 */ /* 0x000fe200078e00ff */
[----:B------:R-:W-:Y:S01]  /*16a0*/  @P0 MOV R21, R10 ;  /* 0x0000000a00150202 */ /* 0x000fe20000000f00 */
[----:B------:R-:W-:Y:S06]  /*16b0*/  BRA `(.L_x_14) ;  /* 0x0000000000147947 */ /* 0x000fec0003800000 */
.L_x_16:
[----:B------:R-:W-:Y:S01]  /*16c0*/  LOP3.LUT R21, R13, 0x80000, RZ, 0xfc, !PT ;  /* 0x000800000d157812 */ /* 0x000fe200078efcff */
[----:B------:R-:W-:Y:S01]  /*16d0*/  IMAD.MOV.U32 R20, RZ, RZ, R12 ;  /* 0x000000ffff147224 */ /* 0x000fe200078e000c */
[----:B------:R-:W-:Y:S06]  /*16e0*/  BRA `(.L_x_14) ;  /* 0x0000000000087947 */ /* 0x000fec0003800000 */
.L_x_15:
[----:B------:R-:W-:Y:S01]  /*16f0*/  LOP3.LUT R21, R15, 0x80000, RZ, 0xfc, !PT ;  /* 0x000800000f157812 */ /* 0x000fe200078efcff */
[----:B------:R-:W-:-:S07]  /*1700*/  IMAD.MOV.U32 R20, RZ, RZ, R14 ;  /* 0x000000ffff147224 */ /* 0x000fce00078e000e */
.L_x_14:
[----:B------:R-:W-:Y:S05]  /*1710*/  BSYNC.RECONVERGENT B2 ;  /* 0x0000000000027941 */ /* 0x000fea0003800200 */
.L_x_12:
[----:B------:R-:W-:Y:S01]  /*1720*/  IMAD.MOV.U32 R10, RZ, RZ, R0 ;  /* 0x000000ffff0a7224 */ /* 0x000fe200078e0000 */
[----:B------:R-:W-:Y:S01]  /*1730*/  MOV R13, R21 ;  /* 0x00000015000d7202 */ /* 0x000fe20000000f00 */
[----:B------:R-:W-:Y:S02]  /*1740*/  IMAD.MOV.U32 R11, RZ, RZ, 0x0 ;  /* 0x00000000ff0b7424 */ /* 0x000fe400078e00ff */
[----:B------:R-:W-:Y:S02]  /*1750*/  IMAD.MOV.U32 R12, RZ, RZ, R20 ;  /* 0x000000ffff0c7224 */ /* 0x000fe400078e0014 */
[----:B------:R-:W-:Y:S05]  /*1760*/  RET.REL.NODEC R10 `(_Z10computeSetP5Point) ;  /* 0xffffffe80a247950 */ /* 0x000fea0003c3ffff */
.L_x_17:
[----:B------:R-:W-:-:S00]  /*1770*/  BRA `(.L_x_17) ;  /* 0xfffffffc00fc7947 */ /* 0x000fc0000383ffff */
[----:B------:R-:W-:-:S00]  /*1780*/  NOP ;  /* 0x0000000000007918 */ /* 0x000fc00000000000 */
[----:B------:R-:W-:-:S00]  /*1790*/  NOP ;  /* 0x0000000000007918 */ /* 0x000fc00000000000 */
[----:B------:R-:W-:-:S00]  /*17a0*/  NOP ;  /* 0x0000000000007918 */ /* 0x000fc00000000000 */
[----:B------:R-:W-:-:S00]  /*17b0*/  NOP ;  /* 0x0000000000007918 */ /* 0x000fc00000000000 */
[----:B------:R-:W-:-:S00]  /*17c0*/  NOP ;  /* 0x0000000000007918 */ /* 0x000fc00000000000 */
[----:B------:R-:W-:-:S00]  /*17d0*/  NOP ;  /* 0x0000000000007918 */ /* 0x000fc00000000000 */
[----:B------:R-:W-:-:S00]  /*17e0*/  NOP ;  /* 0x0000000000007918 */ /* 0x000fc00000000000 */
[----:B------:R-:W-:-:S00]  /*17f0*/  NOP ;  /* 0x0000000000007918 */ /* 0x000fc00000000000 */
.L_x_18:


//--------------------- .nv.global.init           --------------------------
	.section	.nv.global.init,"aw",@progbits
	.align	4
.nv.global.init:
	.type		xParam,@object
	.size		xParam,(yParam - xParam)
xParam:
        /*0000*/ 	.byte	0x80, 0x07, 0x00, 0x00
	.type		yParam,@object
	.size		yParam,(.L_1 - yParam)
yParam:
        /*0004*/ 	.byte	0x38, 0x04, 0x00, 0x00
.L_1:


//--------------------- .nv.shared.reserved.0     --------------------------
	.section	.nv.shared.reserved.0,"aw",@nobits
	.weak		__nv_reservedSMEM_offset_0_alias
	.size		__nv_reservedSMEM_offset_0_alias, 0, 64
	.other		__nv_reservedSMEM_offset_0_alias,@"STO_CUDA_RESERVED_SHARED STV_DEFAULT"
__nv_reservedSMEM_offset_0_alias:
	.zero		0
	.zero		64


//--------------------- .nv.constant0._Z10computeSetP5Point --------------------------
	.section	.nv.constant0._Z10computeSetP5Point,"a",@progbits
	.sectionflags	@""
	.align	4
.nv.constant0._Z10computeSetP5Point:
	.zero		904


//--------------------- SYMBOLS --------------------------

	.type		.nv.reservedSmem.offset0,@object
	.size		.nv.reservedSmem.offset0,0x4
